//
// Generated by NVIDIA NVVM Compiler
//
// Compiler Build ID: CL-36424714
// Cuda compilation tools, release 13.0, V13.0.88
// Based on NVVM 20.0.0
//

.version 9.0
.target sm_100
.address_size 64

	// .globl	_Z25print_with_pure_threadIDxPi
.extern .func  (.param .b32 func_retval0) vprintf
(
	.param .b64 vprintf_param_0,
	.param .b64 vprintf_param_1
)
;
.global .align 1 .b8 $str[40] = {98, 108, 111, 99, 107, 73, 68, 120, 32, 37, 100, 32, 97, 110, 100, 32, 116, 104, 114, 101, 97, 100, 73, 68, 120, 32, 37, 100, 44, 32, 100, 97, 116, 97, 32, 37, 100, 32, 10};
.global .align 1 .b8 $str$1[56] = {66, 108, 111, 99, 107, 73, 68, 120, 46, 120, 32, 37, 100, 32, 44, 32, 98, 108, 111, 99, 107, 73, 68, 120, 46, 121, 32, 37, 100, 44, 32, 116, 104, 114, 101, 97, 100, 73, 68, 120, 32, 37, 100, 44, 32, 100, 97, 116, 97, 32, 37, 100, 32, 32, 10};
.global .align 1 .b8 $str$2[70] = {66, 108, 111, 99, 107, 73, 68, 120, 46, 120, 32, 37, 100, 32, 44, 32, 98, 108, 111, 99, 107, 73, 68, 120, 46, 121, 32, 37, 100, 44, 32, 116, 104, 114, 101, 97, 100, 73, 68, 120, 46, 120, 32, 37, 100, 32, 116, 104, 114, 101, 97, 100, 73, 68, 88, 46, 121, 32, 37, 100, 32, 100, 97, 116, 97, 32, 37, 100, 10};

.visible .entry _Z25print_with_pure_threadIDxPi(
	.param .u64 .ptr .align 1 _Z25print_with_pure_threadIDxPi_param_0
)
{
	.local .align 8 .b8 	__local_depot0[16];
	.reg .b64 	%SP;
	.reg .b64 	%SPL;
	.reg .b32 	%r<6>;
	.reg .b64 	%rd<9>;

	mov.u64 	%SPL, __local_depot0;
	cvta.local.u64 	%SP, %SPL;
	ld.param.u64 	%rd1, [_Z25print_with_pure_threadIDxPi_param_0];
	cvta.to.global.u64 	%rd2, %rd1;
	add.u64 	%rd3, %SP, 0;
	add.u64 	%rd4, %SPL, 0;
	mov.u32 	%r1, %tid.x;
	mov.u32 	%r2, %ctaid.x;
	mul.wide.u32 	%rd5, %r1, 4;
	add.s64 	%rd6, %rd2, %rd5;
	ld.global.u32 	%r3, [%rd6];
	st.local.v2.u32 	[%rd4], {%r2, %r1};
	st.local.u32 	[%rd4+8], %r3;
	mov.u64 	%rd7, $str;
	cvta.global.u64 	%rd8, %rd7;
	{ // callseq 0, 0
	.param .b64 param0;
	st.param.b64 	[param0], %rd8;
	.param .b64 param1;
	st.param.b64 	[param1], %rd3;
	.param .b32 retval0;
	call.uni (retval0), 
	vprintf, 
	(
	param0, 
	param1
	);
	ld.param.b32 	%r4, [retval0];
	} // callseq 0
	ret;

}
	// .globl	_Z19print_unique_idx_1DPi
.visible .entry _Z19print_unique_idx_1DPi(
	.param .u64 .ptr .align 1 _Z19print_unique_idx_1DPi_param_0
)
{
	.local .align 8 .b8 	__local_depot1[16];
	.reg .b64 	%SP;
	.reg .b64 	%SPL;
	.reg .b32 	%r<8>;
	.reg .b64 	%rd<9>;

	mov.u64 	%SPL, __local_depot1;
	cvta.local.u64 	%SP, %SPL;
	ld.param.u64 	%rd1, [_Z19print_unique_idx_1DPi_param_0];
	cvta.to.global.u64 	%rd2, %rd1;
	add.u64 	%rd3, %SP, 0;
	add.u64 	%rd4, %SPL, 0;
	mov.u32 	%r1, %tid.x;
	mov.u32 	%r2, %ntid.x;
	mov.u32 	%r3, %ctaid.x;
	mad.lo.s32 	%r4, %r2, %r3, %r1;
	mul.wide.s32 	%rd5, %r4, 4;
	add.s64 	%rd6, %rd2, %rd5;
	ld.global.u32 	%r5, [%rd6];
	st.local.v2.u32 	[%rd4], {%r3, %r1};
	st.local.u32 	[%rd4+8], %r5;
	mov.u64 	%rd7, $str;
	cvta.global.u64 	%rd8, %rd7;
	{ // callseq 1, 0
	.param .b64 param0;
	st.param.b64 	[param0], %rd8;
	.param .b64 param1;
	st.param.b64 	[param1], %rd3;
	.param .b32 retval0;
	call.uni (retval0), 
	vprintf, 
	(
	param0, 
	param1
	);
	ld.param.b32 	%r6, [retval0];
	} // callseq 1
	ret;

}
	// .globl	_Z19print_unique_idx_2DPi
.visible .entry _Z19print_unique_idx_2DPi(
	.param .u64 .ptr .align 1 _Z19print_unique_idx_2DPi_param_0
)
{
	.local .align 16 .b8 	__local_depot2[16];
	.reg .b64 	%SP;
	.reg .b64 	%SPL;
	.reg .b32 	%r<11>;
	.reg .b64 	%rd<9>;

	mov.u64 	%SPL, __local_depot2;
	cvta.local.u64 	%SP, %SPL;
	ld.param.u64 	%rd1, [_Z19print_unique_idx_2DPi_param_0];
	cvta.to.global.u64 	%rd2, %rd1;
	add.u64 	%rd3, %SP, 0;
	add.u64 	%rd4, %SPL, 0;
	mov.u32 	%r1, %tid.x;
	mov.u32 	%r2, %ntid.x;
	mov.u32 	%r3, %ctaid.x;
	mov.u32 	%r4, %nctaid.x;
	mov.u32 	%r5, %ctaid.y;
	mad.lo.s32 	%r6, %r5, %r4, %r3;
	mad.lo.s32 	%r7, %r6, %r2, %r1;
	mul.wide.s32 	%rd5, %r7, 4;
	add.s64 	%rd6, %rd2, %rd5;
	ld.global.u32 	%r8, [%rd6];
	st.local.v4.u32 	[%rd4], {%r3, %r5, %r1, %r8};
	mov.u64 	%rd7, $str$1;
	cvta.global.u64 	%rd8, %rd7;
	{ // callseq 2, 0
	.param .b64 param0;
	st.param.b64 	[param0], %rd8;
	.param .b64 param1;
	st.param.b64 	[param1], %rd3;
	.param .b32 retval0;
	call.uni (retval0), 
	vprintf, 
	(
	param0, 
	param1
	);
	ld.param.b32 	%r9, [retval0];
	} // callseq 2
	ret;

}
	// .globl	_Z22print_unique_idx_2D_2DPi
.visible .entry _Z22print_unique_idx_2D_2DPi(
	.param .u64 .ptr .align 1 _Z22print_unique_idx_2D_2DPi_param_0
)
{
	.local .align 8 .b8 	__local_depot3[24];
	.reg .b64 	%SP;
	.reg .b64 	%SPL;
	.reg .b32 	%r<14>;
	.reg .b64 	%rd<9>;

	mov.u64 	%SPL, __local_depot3;
	cvta.local.u64 	%SP, %SPL;
	ld.param.u64 	%rd1, [_Z22print_unique_idx_2D_2DPi_param_0];
	cvta.to.global.u64 	%rd2, %rd1;
	add.u64 	%rd3, %SP, 0;
	add.u64 	%rd4, %SPL, 0;
	mov.u32 	%r1, %ntid.x;
	mov.u32 	%r2, %tid.y;
	mov.u32 	%r3, %tid.x;
	mov.u32 	%r4, %ntid.y;
	mov.u32 	%r5, %ctaid.x;
	mov.u32 	%r6, %nctaid.x;
	mov.u32 	%r7, %ctaid.y;
	mad.lo.s32 	%r8, %r7, %r6, %r5;
	mad.lo.s32 	%r9, %r8, %r4, %r2;
	mad.lo.s32 	%r10, %r9, %r1, %r3;
	mul.wide.s32 	%rd5, %r10, 4;
	add.s64 	%rd6, %rd2, %rd5;
	ld.global.u32 	%r11, [%rd6];
	st.local.v2.u32 	[%rd4], {%r5, %r7};
	st.local.v2.u32 	[%rd4+8], {%r3, %r2};
	st.local.u32 	[%rd4+16], %r11;
	mov.u64 	%rd7, $str$2;
	cvta.global.u64 	%rd8, %rd7;
	{ // callseq 3, 0
	.param .b64 param0;
	st.param.b64 	[param0], %rd8;
	.param .b64 param1;
	st.param.b64 	[param1], %rd3;
	.param .b32 retval0;
	call.uni (retval0), 
	vprintf, 
	(
	param0, 
	param1
	);
	ld.param.b32 	%r12, [retval0];
	} // callseq 3
	ret;

}
	// .globl	_Z23sum_for_three_array_gpuPiS_S_S_
.visible .entry _Z23sum_for_three_array_gpuPiS_S_S_(
	.param .u64 .ptr .align 1 _Z23sum_for_three_array_gpuPiS_S_S__param_0,
	.param .u64 .ptr .align 1 _Z23sum_for_three_array_gpuPiS_S_S__param_1,
	.param .u64 .ptr .align 1 _Z23sum_for_three_array_gpuPiS_S_S__param_2,
	.param .u64 .ptr .align 1 _Z23sum_for_three_array_gpuPiS_S_S__param_3
)
{
	.reg .b32 	%r<10>;
	.reg .b64 	%rd<14>;

	ld.param.u64 	%rd1, [_Z23sum_for_three_array_gpuPiS_S_S__param_0];
	ld.param.u64 	%rd2, [_Z23sum_for_three_array_gpuPiS_S_S__param_1];
	ld.param.u64 	%rd3, [_Z23sum_for_three_array_gpuPiS_S_S__param_2];
	ld.param.u64 	%rd4, [_Z23sum_for_three_array_gpuPiS_S_S__param_3];
	cvta.to.global.u64 	%rd5, %rd4;
	cvta.to.global.u64 	%rd6, %rd3;
	cvta.to.global.u64 	%rd7, %rd2;
	cvta.to.global.u64 	%rd8, %rd1;
	mov.u32 	%r1, %tid.x;
	mov.u32 	%r2, %ntid.x;
	mov.u32 	%r3, %ctaid.x;
	mad.lo.s32 	%r4, %r2, %r3, %r1;
	mul.wide.s32 	%rd9, %r4, 4;
	add.s64 	%rd10, %rd8, %rd9;
	ld.global.u32 	%r5, [%rd10];
	add.s64 	%rd11, %rd7, %rd9;
	ld.global.u32 	%r6, [%rd11];
	add.s32 	%r7, %r6, %r5;
	add.s64 	%rd12, %rd6, %rd9;
	ld.global.u32 	%r8, [%rd12];
	add.s32 	%r9, %r7, %r8;
	add.s64 	%rd13, %rd5, %rd9;
	st.global.u32 	[%rd13], %r9;
	ret;

}


// ===== COMPILED SASS (sm_100) =====

	.target	sm_100

	.elftype	@"ET_EXEC"


//--------------------- .note.nv.tkinfo           --------------------------
	.section	.note.nv.tkinfo,"",@"SHT_NOTE"
	.sectionflags	@"SHF_NOTE_NV_TKINFO"
	.tkinfo
        /*0018*/ 	.word	0x00000002
        /*0030*/ 	.string	""
        /*0030*/ 	.string	"ptxas"
        /*0030*/ 	.string	"Cuda compilation tools, release 13.0, V13.0.88"
        /*0030*/ 	.string	"Build cuda_13.0.r13.0/compiler.36424714_0"
        /*0030*/ 	.string	"-arch sm_100 -m 64 "



//--------------------- .note.nv.cuinfo           --------------------------
	.section	.note.nv.cuinfo,"",@"SHT_NOTE"
	.sectionflags	@"SHF_NOTE_NV_CUINFO"
        /*0018*/ 	.short	0x0002
        /*001a*/ 	.short	0x0064
        /*001c*/ 	.short	0x0082
	.zero		2


//--------------------- .nv.info                  --------------------------
	.section	.nv.info,"",@"SHT_CUDA_INFO"
	.align	4


	//----- nvinfo : EIATTR_REGCOUNT
	.align		4
        /*0000*/ 	.byte	0x04, 0x2f
        /*0002*/ 	.short	(.L_4 - .L_3)
	.align		4
.L_3:
        /*0004*/ 	.word	index@(_Z25print_with_pure_threadIDxPi)
        /*0008*/ 	.word	0x00000018


	//----- nvinfo : EIATTR_FRAME_SIZE
	.align		4
.L_4:
        /*000c*/ 	.byte	0x04, 0x11
        /*000e*/ 	.short	(.L_6 - .L_5)
	.align		4
.L_5:
        /*0010*/ 	.word	index@(_Z25print_with_pure_threadIDxPi)
        /*0014*/ 	.word	0x00000010


	//----- nvinfo : EIATTR_REGCOUNT
	.align		4
.L_6:
        /*0018*/ 	.byte	0x04, 0x2f
        /*001a*/ 	.short	(.L_8 - .L_7)
	.align		4
.L_7:
        /*001c*/ 	.word	index@(_Z19print_unique_idx_1DPi)
        /*0020*/ 	.word	0x00000018


	//----- nvinfo : EIATTR_FRAME_SIZE
	.align		4
.L_8:
        /*0024*/ 	.byte	0x04, 0x11
        /*0026*/ 	.short	(.L_10 - .L_9)
	.align		4
.L_9:
        /*0028*/ 	.word	index@(_Z19print_unique_idx_1DPi)
        /*002c*/ 	.word	0x00000010


	//----- nvinfo : EIATTR_REGCOUNT
	.align		4
.L_10:
        /*0030*/ 	.byte	0x04, 0x2f
        /*0032*/ 	.short	(.L_12 - .L_11)
	.align		4
.L_11:
        /*0034*/ 	.word	index@(_Z19print_unique_idx_2DPi)
        /*0038*/ 	.word	0x00000018


	//----- nvinfo : EIATTR_FRAME_SIZE
	.align		4
.L_12:
        /*003c*/ 	.byte	0x04, 0x11
        /*003e*/ 	.short	(.L_14 - .L_13)
	.align		4
.L_13:
        /*0040*/ 	.word	index@(_Z19print_unique_idx_2DPi)
        /*0044*/ 	.word	0x00000010


	//----- nvinfo : EIATTR_REGCOUNT
	.align		4
.L_14:
        /*0048*/ 	.byte	0x04, 0x2f
        /*004a*/ 	.short	(.L_16 - .L_15)
	.align		4
.L_15:
        /*004c*/ 	.word	index@(_Z22print_unique_idx_2D_2DPi)
        /*0050*/ 	.word	0x00000018


	//----- nvinfo : EIATTR_FRAME_SIZE
	.align		4
.L_16:
        /*0054*/ 	.byte	0x04, 0x11
        /*0056*/ 	.short	(.L_18 - .L_17)
	.align		4
.L_17:
        /*0058*/ 	.word	index@(_Z22print_unique_idx_2D_2DPi)
        /*005c*/ 	.word	0x00000018


	//----- nvinfo : EIATTR_REGCOUNT
	.align		4
.L_18:
        /*0060*/ 	.byte	0x04, 0x2f
        /*0062*/ 	.short	(.L_20 - .L_19)
	.align		4
.L_19:
        /*0064*/ 	.word	index@(_Z23sum_for_three_array_gpuPiS_S_S_)
        /*0068*/ 	.word	0x0000000e


	//----- nvinfo : EIATTR_FRAME_SIZE
	.align		4
.L_20:
        /*006c*/ 	.byte	0x04, 0x11
        /*006e*/ 	.short	(.L_22 - .L_21)
	.align		4
.L_21:
        /*0070*/ 	.word	index@(_Z23sum_for_three_array_gpuPiS_S_S_)
        /*0074*/ 	.word	0x00000000


	//----- nvinfo : EIATTR_MIN_STACK_SIZE
	.align		4
.L_22:
        /*0078*/ 	.byte	0x04, 0x12
        /*007a*/ 	.short	(.L_24 - .L_23)
	.align		4
.L_23:
        /*007c*/ 	.word	index@(_Z23sum_for_three_array_gpuPiS_S_S_)
        /*0080*/ 	.word	0x00000000


	//----- nvinfo : EIATTR_MIN_STACK_SIZE
	.align		4
.L_24:
        /*0084*/ 	.byte	0x04, 0x12
        /*0086*/ 	.short	(.L_26 - .L_25)
	.align		4
.L_25:
        /*0088*/ 	.word	index@(_Z22print_unique_idx_2D_2DPi)
        /*008c*/ 	.word	0x00000018


	//----- nvinfo : EIATTR_MIN_STACK_SIZE
	.align		4
.L_26:
        /*0090*/ 	.byte	0x04, 0x12
        /*0092*/ 	.short	(.L_28 - .L_27)
	.align		4
.L_27:
        /*0094*/ 	.word	index@(_Z19print_unique_idx_2DPi)
        /*0098*/ 	.word	0x00000010


	//----- nvinfo : EIATTR_MIN_STACK_SIZE
	.align		4
.L_28:
        /*009c*/ 	.byte	0x04, 0x12
        /*009e*/ 	.short	(.L_30 - .L_29)
	.align		4
.L_29:
        /*00a0*/ 	.word	index@(_Z19print_unique_idx_1DPi)
        /*00a4*/ 	.word	0x00000010


	//----- nvinfo : EIATTR_MIN_STACK_SIZE
	.align		4
.L_30:
        /*00a8*/ 	.byte	0x04, 0x12
        /*00aa*/ 	.short	(.L_32 - .L_31)
	.align		4
.L_31:
        /*00ac*/ 	.word	index@(_Z25print_with_pure_threadIDxPi)
        /*00b0*/ 	.word	0x00000010
.L_32:


//--------------------- .nv.compat                --------------------------
	.section	.nv.compat,"",@"SHT_CUDA_COMPAT_INFO"
	.align	4
        /*0000*/ 	.byte	0x02, 0x09, 0x00, 0x00, 0x02, 0x02, 0x01, 0x00, 0x02, 0x05, 0x05, 0x00, 0x03, 0x07, 0x01, 0x01
        /*0010*/ 	.byte	0x02, 0x03, 0x00, 0x00, 0x02, 0x06, 0x01, 0x00, 0x04, 0x0b, 0x08, 0x00, 0x09, 0x00, 0x00, 0x00
        /*0020*/ 	.byte	0x00, 0x00, 0x00, 0x00


//--------------------- .nv.info._Z23sum_for_three_array_gpuPiS_S_S_ --------------------------
	.section	.nv.info._Z23sum_for_three_array_gpuPiS_S_S_,"",@"SHT_CUDA_INFO"
	.sectionflags	@""
	.align	4


	//----- nvinfo : EIATTR_CUDA_API_VERSION
	.align		4
        /*0000*/ 	.byte	0x04, 0x37
        /*0002*/ 	.short	(.L_34 - .L_33)
.L_33:
        /*0004*/ 	.word	0x00000082


	//----- nvinfo : EIATTR_KPARAM_INFO
	.align		4
.L_34:
        /*0008*/ 	.byte	0x04, 0x17
        /*000a*/ 	.short	(.L_36 - .L_35)
.L_35:
        /*000c*/ 	.word	0x00000000
        /*0010*/ 	.short	0x0003
        /*0012*/ 	.short	0x0018
        /*0014*/ 	.byte	0x00, 0xf5, 0x21, 0x00


	//----- nvinfo : EIATTR_KPARAM_INFO
	.align		4
.L_36:
        /*0018*/ 	.byte	0x04, 0x17
        /*001a*/ 	.short	(.L_38 - .L_37)
.L_37:
        /*001c*/ 	.word	0x00000000
        /*0020*/ 	.short	0x0002
        /*0022*/ 	.short	0x0010
        /*0024*/ 	.byte	0x00, 0xf5, 0x21, 0x00


	//----- nvinfo : EIATTR_KPARAM_INFO
	.align		4
.L_38:
        /*0028*/ 	.byte	0x04, 0x17
        /*002a*/ 	.short	(.L_40 - .L_39)
.L_39:
        /*002c*/ 	.word	0x00000000
        /*0030*/ 	.short	0x0001
        /*0032*/ 	.short	0x0008
        /*0034*/ 	.byte	0x00, 0xf5, 0x21, 0x00


	//----- nvinfo : EIATTR_KPARAM_INFO
	.align		4
.L_40:
        /*0038*/ 	.byte	0x04, 0x17
        /*003a*/ 	.short	(.L_42 - .L_41)
.L_41:
        /*003c*/ 	.word	0x00000000
        /*0040*/ 	.short	0x0000
        /*0042*/ 	.short	0x0000
        /*0044*/ 	.byte	0x00, 0xf5, 0x21, 0x00


	//----- nvinfo : EIATTR_SPARSE_MMA_MASK
	.align		4
.L_42:
        /*0048*/ 	.byte	0x03, 0x50
        /*004a*/ 	.short	0x0000


	//----- nvinfo : EIATTR_MAXREG_COUNT
	.align		4
        /*004c*/ 	.byte	0x03, 0x1b
        /*004e*/ 	.short	0x00ff


	//----- nvinfo : EIATTR_MERCURY_ISA_VERSION
	.align		4
        /*0050*/ 	.byte	0x03, 0x5f
        /*0052*/ 	.short	0x0101


	//----- nvinfo : EIATTR_VRC_CTA_INIT_COUNT
	.align		4
        /*0054*/ 	.byte	0x02, 0x4a
	.zero		1
	.zero		1


	//----- nvinfo : EIATTR_EXIT_INSTR_OFFSETS
	.align		4
        /*0058*/ 	.byte	0x04, 0x1c
        /*005a*/ 	.short	(.L_44 - .L_43)


	//   ....[0]....
.L_43:
        /*005c*/ 	.word	0x00000130


	//----- nvinfo : EIATTR_CBANK_PARAM_SIZE
	.align		4
.L_44:
        /*0060*/ 	.byte	0x03, 0x19
        /*0062*/ 	.short	0x0020


	//----- nvinfo : EIATTR_PARAM_CBANK
	.align		4
        /*0064*/ 	.byte	0x04, 0x0a
        /*0066*/ 	.short	(.L_46 - .L_45)
	.align		4
.L_45:
        /*0068*/ 	.word	index@(.nv.constant0._Z23sum_for_three_array_gpuPiS_S_S_)
        /*006c*/ 	.short	0x0380
        /*006e*/ 	.short	0x0020


	//----- nvinfo : EIATTR_SW_WAR
	.align		4
.L_46:
        /*0070*/ 	.byte	0x04, 0x36
        /*0072*/ 	.short	(.L_48 - .L_47)
.L_47:
        /*0074*/ 	.word	0x00000008
.L_48:


//--------------------- .nv.info._Z22print_unique_idx_2D_2DPi --------------------------
	.section	.nv.info._Z22print_unique_idx_2D_2DPi,"",@"SHT_CUDA_INFO"
	.sectionflags	@""
	.align	4


	//----- nvinfo : EIATTR_CUDA_API_VERSION
	.align		4
        /*0000*/ 	.byte	0x04, 0x37
        /*0002*/ 	.short	(.L_50 - .L_49)
.L_49:
        /*0004*/ 	.word	0x00000082


	//----- nvinfo : EIATTR_KPARAM_INFO
	.align		4
.L_50:
        /*0008*/ 	.byte	0x04, 0x17
        /*000a*/ 	.short	(.L_52 - .L_51)
.L_51:
        /*000c*/ 	.word	0x00000000
        /*0010*/ 	.short	0x0000
        /*0012*/ 	.short	0x0000
        /*0014*/ 	.byte	0x00, 0xf5, 0x21, 0x00


	//----- nvinfo : EIATTR_SPARSE_MMA_MASK
	.align		4
.L_52:
        /*0018*/ 	.byte	0x03, 0x50
        /*001a*/ 	.short	0x0000


	//----- nvinfo : EIATTR_MAXREG_COUNT
	.align		4
        /*001c*/ 	.byte	0x03, 0x1b
        /*001e*/ 	.short	0x00ff


	//----- nvinfo : EIATTR_EXTERNS
	.align		4
        /*0020*/ 	.byte	0x04, 0x0f
        /*0022*/ 	.short	(.L_54 - .L_53)


	//   ....[0]....
	.align		4
.L_53:
        /*0024*/ 	.word	index@(vprintf)


	//----- nvinfo : EIATTR_MERCURY_ISA_VERSION
	.align		4
.L_54:
        /*0028*/ 	.byte	0x03, 0x5f
        /*002a*/ 	.short	0x0101


	//----- nvinfo : EIATTR_VRC_CTA_INIT_COUNT
	.align		4
        /*002c*/ 	.byte	0x02, 0x4a
	.zero		1
	.zero		1


	//----- nvinfo : EIATTR_SYSCALL_OFFSETS
	.align		4
        /*0030*/ 	.byte	0x04, 0x46
        /*0032*/ 	.short	(.L_56 - .L_55)


	//   ....[0]....
.L_55:
        /*0034*/ 	.word	0x000001d0


	//----- nvinfo : EIATTR_EXIT_INSTR_OFFSETS
	.align		4
.L_56:
        /*0038*/ 	.byte	0x04, 0x1c
        /*003a*/ 	.short	(.L_58 - .L_57)


	//   ....[0]....
.L_57:
        /*003c*/ 	.word	0x000001e0


	//----- nvinfo : EIATTR_CBANK_PARAM_SIZE
	.align		4
.L_58:
        /*0040*/ 	.byte	0x03, 0x19
        /*0042*/ 	.short	0x0008


	//----- nvinfo : EIATTR_PARAM_CBANK
	.align		4
        /*0044*/ 	.byte	0x04, 0x0a
        /*0046*/ 	.short	(.L_60 - .L_59)
	.align		4
.L_59:
        /*0048*/ 	.word	index@(.nv.constant0._Z22print_unique_idx_2D_2DPi)
        /*004c*/ 	.short	0x0380
        /*004e*/ 	.short	0x0008


	//----- nvinfo : EIATTR_SW_WAR
	.align		4
.L_60:
        /*0050*/ 	.byte	0x04, 0x36
        /*0052*/ 	.short	(.L_62 - .L_61)
.L_61:
        /*0054*/ 	.word	0x00000008
.L_62:


//--------------------- .nv.info._Z19print_unique_idx_2DPi --------------------------
	.section	.nv.info._Z19print_unique_idx_2DPi,"",@"SHT_CUDA_INFO"
	.sectionflags	@""
	.align	4


	//----- nvinfo : EIATTR_CUDA_API_VERSION
	.align		4
        /*0000*/ 	.byte	0x04, 0x37
        /*0002*/ 	.short	(.L_64 - .L_63)
.L_63:
        /*0004*/ 	.word	0x00000082


	//----- nvinfo : EIATTR_KPARAM_INFO
	.align		4
.L_64:
        /*0008*/ 	.byte	0x04, 0x17
        /*000a*/ 	.short	(.L_66 - .L_65)
.L_65:
        /*000c*/ 	.word	0x00000000
        /*0010*/ 	.short	0x0000
        /*0012*/ 	.short	0x0000
        /*0014*/ 	.byte	0x00, 0xf5, 0x21, 0x00


	//----- nvinfo : EIATTR_SPARSE_MMA_MASK
	.align		4
.L_66:
        /*0018*/ 	.byte	0x03, 0x50
        /*001a*/ 	.short	0x0000


	//----- nvinfo : EIATTR_MAXREG_COUNT
	.align		4
        /*001c*/ 	.byte	0x03, 0x1b
        /*001e*/ 	.short	0x00ff


	//----- nvinfo : EIATTR_EXTERNS
	.align		4
        /*0020*/ 	.byte	0x04, 0x0f
        /*0022*/ 	.short	(.L_68 - .L_67)


	//   ....[0]....
	.align		4
.L_67:
        /*0024*/ 	.word	index@(vprintf)


	//----- nvinfo : EIATTR_MERCURY_ISA_VERSION
	.align		4
.L_68:
        /*0028*/ 	.byte	0x03, 0x5f
        /*002a*/ 	.short	0x0101


	//----- nvinfo : EIATTR_VRC_CTA_INIT_COUNT
	.align		4
        /*002c*/ 	.byte	0x02, 0x4a
	.zero		1
	.zero		1


	//----- nvinfo : EIATTR_SYSCALL_OFFSETS
	.align		4
        /*0030*/ 	.byte	0x04, 0x46
        /*0032*/ 	.short	(.L_70 - .L_69)


	//   ....[0]....
.L_69:
        /*0034*/ 	.word	0x00000180


	//----- nvinfo : EIATTR_EXIT_INSTR_OFFSETS
	.align		4
.L_70:
        /*0038*/ 	.byte	0x04, 0x1c
        /*003a*/ 	.short	(.L_72 - .L_71)


	//   ....[0]....
.L_71:
        /*003c*/ 	.word	0x00000190


	//----- nvinfo : EIATTR_CBANK_PARAM_SIZE
	.align		4
.L_72:
        /*0040*/ 	.byte	0x03, 0x19
        /*0042*/ 	.short	0x0008


	//----- nvinfo : EIATTR_PARAM_CBANK
	.align		4
        /*0044*/ 	.byte	0x04, 0x0a
        /*0046*/ 	.short	(.L_74 - .L_73)
	.align		4
.L_73:
        /*0048*/ 	.word	index@(.nv.constant0._Z19print_unique_idx_2DPi)
        /*004c*/ 	.short	0x0380
        /*004e*/ 	.short	0x0008


	//----- nvinfo : EIATTR_SW_WAR
	.align		4
.L_74:
        /*0050*/ 	.byte	0x04, 0x36
        /*0052*/ 	.short	(.L_76 - .L_75)
.L_75:
        /*0054*/ 	.word	0x00000008
.L_76:


//--------------------- .nv.info._Z19print_unique_idx_1DPi --------------------------
	.section	.nv.info._Z19print_unique_idx_1DPi,"",@"SHT_CUDA_INFO"
	.sectionflags	@""
	.align	4


	//----- nvinfo : EIATTR_CUDA_API_VERSION
	.align		4
        /*0000*/ 	.byte	0x04, 0x37
        /*0002*/ 	.short	(.L_78 - .L_77)
.L_77:
        /*0004*/ 	.word	0x00000082


	//----- nvinfo : EIATTR_KPARAM_INFO
	.align		4
.L_78:
        /*0008*/ 	.byte	0x04, 0x17
        /*000a*/ 	.short	(.L_80 - .L_79)
.L_79:
        /*000c*/ 	.word	0x00000000
        /*0010*/ 	.short	0x0000
        /*0012*/ 	.short	0x0000
        /*0014*/ 	.byte	0x00, 0xf5, 0x21, 0x00


	//----- nvinfo : EIATTR_SPARSE_MMA_MASK
	.align		4
.L_80:
        /*0018*/ 	.byte	0x03, 0x50
        /*001a*/ 	.short	0x0000


	//----- nvinfo : EIATTR_MAXREG_COUNT
	.align		4
        /*001c*/ 	.byte	0x03, 0x1b
        /*001e*/ 	.short	0x00ff


	//----- nvinfo : EIATTR_EXTERNS
	.align		4
        /*0020*/ 	.byte	0x04, 0x0f
        /*0022*/ 	.short	(.L_82 - .L_81)


	//   ....[0]....
	.align		4
.L_81:
        /*0024*/ 	.word	index@(vprintf)


	//----- nvinfo : EIATTR_MERCURY_ISA_VERSION
	.align		4
.L_82:
        /*0028*/ 	.byte	0x03, 0x5f
        /*002a*/ 	.short	0x0101


	//----- nvinfo : EIATTR_VRC_CTA_INIT_COUNT
	.align		4
        /*002c*/ 	.byte	0x02, 0x4a
	.zero		1
	.zero		1


	//----- nvinfo : EIATTR_SYSCALL_OFFSETS
	.align		4
        /*0030*/ 	.byte	0x04, 0x46
        /*0032*/ 	.short	(.L_84 - .L_83)


	//   ....[0]....
.L_83:
        /*0034*/ 	.word	0x00000160


	//----- nvinfo : EIATTR_EXIT_INSTR_OFFSETS
	.align		4
.L_84:
        /*0038*/ 	.byte	0x04, 0x1c
        /*003a*/ 	.short	(.L_86 - .L_85)


	//   ....[0]....
.L_85:
        /*003c*/ 	.word	0x00000170


	//----- nvinfo : EIATTR_CBANK_PARAM_SIZE
	.align		4
.L_86:
        /*0040*/ 	.byte	0x03, 0x19
        /*0042*/ 	.short	0x0008


	//----- nvinfo : EIATTR_PARAM_CBANK
	.align		4
        /*0044*/ 	.byte	0x04, 0x0a
        /*0046*/ 	.short	(.L_88 - .L_87)
	.align		4
.L_87:
        /*0048*/ 	.word	index@(.nv.constant0._Z19print_unique_idx_1DPi)
        /*004c*/ 	.short	0x0380
        /*004e*/ 	.short	0x0008


	//----- nvinfo : EIATTR_SW_WAR
	.align		4
.L_88:
        /*0050*/ 	.byte	0x04, 0x36
        /*0052*/ 	.short	(.L_90 - .L_89)
.L_89:
        /*0054*/ 	.word	0x00000008
.L_90:


//--------------------- .nv.info._Z25print_with_pure_threadIDxPi --------------------------
	.section	.nv.info._Z25print_with_pure_threadIDxPi,"",@"SHT_CUDA_INFO"
	.sectionflags	@""
	.align	4


	//----- nvinfo : EIATTR_CUDA_API_VERSION
	.align		4
        /*0000*/ 	.byte	0x04, 0x37
        /*0002*/ 	.short	(.L_92 - .L_91)
.L_91:
        /*0004*/ 	.word	0x00000082


	//----- nvinfo : EIATTR_KPARAM_INFO
	.align		4
.L_92:
        /*0008*/ 	.byte	0x04, 0x17
        /*000a*/ 	.short	(.L_94 - .L_93)
.L_93:
        /*000c*/ 	.word	0x00000000
        /*0010*/ 	.short	0x0000
        /*0012*/ 	.short	0x0000
        /*0014*/ 	.byte	0x00, 0xf5, 0x21, 0x00


	//----- nvinfo : EIATTR_SPARSE_MMA_MASK
	.align		4
.L_94:
        /*0018*/ 	.byte	0x03, 0x50
        /*001a*/ 	.short	0x0000


	//----- nvinfo : EIATTR_MAXREG_COUNT
	.align		4
        /*001c*/ 	.byte	0x03, 0x1b
        /*001e*/ 	.short	0x00ff


	//----- nvinfo : EIATTR_EXTERNS
	.align		4
        /*0020*/ 	.byte	0x04, 0x0f
        /*0022*/ 	.short	(.L_96 - .L_95)


	//   ....[0]....
	.align		4
.L_95:
        /*0024*/ 	.word	index@(vprintf)


	//----- nvinfo : EIATTR_MERCURY_ISA_VERSION
	.align		4
.L_96:
        /*0028*/ 	.byte	0x03, 0x5f
        /*002a*/ 	.short	0x0101


	//----- nvinfo : EIATTR_VRC_CTA_INIT_COUNT
	.align		4
        /*002c*/ 	.byte	0x02, 0x4a
	.zero		1
	.zero		1


	//----- nvinfo : EIATTR_SYSCALL_OFFSETS
	.align		4
        /*0030*/ 	.byte	0x04, 0x46
        /*0032*/ 	.short	(.L_98 - .L_97)


	//   ....[0]....
.L_97:
        /*0034*/ 	.word	0x00000140


	//----- nvinfo : EIATTR_EXIT_INSTR_OFFSETS
	.align		4
.L_98:
        /*0038*/ 	.byte	0x04, 0x1c
        /*003a*/ 	.short	(.L_100 - .L_99)


	//   ....[0]....
.L_99:
        /*003c*/ 	.word	0x00000150


	//----- nvinfo : EIATTR_CBANK_PARAM_SIZE
	.align		4
.L_100:
        /*0040*/ 	.byte	0x03, 0x19
        /*0042*/ 	.short	0x0008


	//----- nvinfo : EIATTR_PARAM_CBANK
	.align		4
        /*0044*/ 	.byte	0x04, 0x0a
        /*0046*/ 	.short	(.L_102 - .L_101)
	.align		4
.L_101:
        /*0048*/ 	.word	index@(.nv.constant0._Z25print_with_pure_threadIDxPi)
        /*004c*/ 	.short	0x0380
        /*004e*/ 	.short	0x0008


	//----- nvinfo : EIATTR_SW_WAR
	.align		4
.L_102:
        /*0050*/ 	.byte	0x04, 0x36
        /*0052*/ 	.short	(.L_104 - .L_103)
.L_103:
        /*0054*/ 	.word	0x00000008
.L_104:


//--------------------- .nv.callgraph             --------------------------
	.section	.nv.callgraph,"",@"SHT_CUDA_CALLGRAPH"
	.align	4
	.sectionentsize	8
	.align		4
        /*0000*/ 	.word	0x00000000
	.align		4
        /*0004*/ 	.word	0xffffffff
	.align		4
        /*0008*/ 	.word	index@(_Z22print_unique_idx_2D_2DPi)
	.align		4
        /*000c*/ 	.word	index@(vprintf)
	.align		4
        /*0010*/ 	.word	index@(_Z19print_unique_idx_2DPi)
	.align		4
        /*0014*/ 	.word	index@(vprintf)
	.align		4
        /*0018*/ 	.word	index@(_Z19print_unique_idx_1DPi)
	.align		4
        /*001c*/ 	.word	index@(vprintf)
	.align		4
        /*0020*/ 	.word	index@(_Z25print_with_pure_threadIDxPi)
	.align		4
        /*0024*/ 	.word	index@(vprintf)
	.align		4
        /*0028*/ 	.word	0x00000000
	.align		4
        /*002c*/ 	.word	0xfffffffe
	.align		4
        /*0030*/ 	.word	0x00000000
	.align		4
        /*0034*/ 	.word	0xfffffffd
	.align		4
        /*0038*/ 	.word	0x00000000
	.align		4
        /*003c*/ 	.word	0xfffffffc


//--------------------- .nv.constant4             --------------------------
	.section	.nv.constant4,"a",@progbits
	.align	8
	.align		8
.nv.constant4:
        /*0000*/ 	.dword	$str
	.align		8
        /*0008*/ 	.dword	$str$1
	.align		8
        /*0010*/ 	.dword	$str$2
	.align		8
        /*0018*/ 	.dword	vprintf


//--------------------- .text._Z23sum_for_three_array_gpuPiS_S_S_ --------------------------
	.section	.text._Z23sum_for_three_array_gpuPiS_S_S_,"ax",@progbits
	.align	128
        .global         _Z23sum_for_three_array_gpuPiS_S_S_
        .type           _Z23sum_for_three_array_gpuPiS_S_S_,@function
        .size           _Z23sum_for_three_array_gpuPiS_S_S_,(.L_x_9 - _Z23sum_for_three_array_gpuPiS_S_S_)
        .other          _Z23sum_for_three_array_gpuPiS_S_S_,@"STO_CUDA_ENTRY STV_DEFAULT"
_Z23sum_for_three_array_gpuPiS_S_S_:
.text._Z23sum_for_three_array_gpuPiS_S_S_:
[----:B------:R-:W-:Y:S01]  /*0000*/  LDC R1, c[0x0][0x37c] ;  /* 0x0000df00ff017b82 */ /* 0x000fe20000000800 */
[----:B------:R-:W0:Y:S07]  /*0010*/  S2R R11, SR_TID.X ;  /* 0x00000000000b7919 */ /* 0x000e2e0000002100 */
[----:B------:R-:W1:Y:S01]  /*0020*/  LDC.64 R2, c[0x0][0x380] ;  /* 0x0000e000ff027b82 */ /* 0x000e620000000a00 */
[----:B------:R-:W0:Y:S01]  /*0030*/  LDCU UR6, c[0x0][0x360] ;  /* 0x00006c00ff0677ac */ /* 0x000e220008000800 */
[----:B------:R-:W0:Y:S01]  /*0040*/  S2R R0, SR_CTAID.X ;  /* 0x0000000000007919 */ /* 0x000e220000002500 */
[----:B------:R-:W2:Y:S05]  /*0050*/  LDCU.64 UR4, c[0x0][0x358] ;  /* 0x00006b00ff0477ac */ /* 0x000eaa0008000a00 */
[----:B------:R-:W3:Y:S08]  /*0060*/  LDC.64 R4, c[0x0][0x388] ;  /* 0x0000e200ff047b82 */ /* 0x000ef00000000a00 */
[----:B------:R-:W4:Y:S08]  /*0070*/  LDC.64 R6, c[0x0][0x390] ;  /* 0x0000e400ff067b82 */ /* 0x000f300000000a00 */
[----:B------:R-:W5:Y:S01]  /*0080*/  LDC.64 R8, c[0x0][0x398] ;  /* 0x0000e600ff087b82 */ /* 0x000f620000000a00 */
[----:B0-----:R-:W-:-:S04]  /*0090*/  IMAD R11, R0, UR6, R11 ;  /* 0x00000006000b7c24 */ /* 0x001fc8000f8e020b */
[----:B-1----:R-:W-:-:S04]  /*00a0*/  IMAD.WIDE R2, R11, 0x4, R2 ;  /* 0x000000040b027825 */ /* 0x002fc800078e0202 */
[C---:B---3--:R-:W-:Y:S02]  /*00b0*/  IMAD.WIDE R4, R11.reuse, 0x4, R4 ;  /* 0x000000040b047825 */ /* 0x048fe400078e0204 */
[----:B--2---:R-:W2:Y:S02]  /*00c0*/  LDG.E R2, desc[UR4][R2.64] ;  /* 0x0000000402027981 */ /* 0x004ea4000c1e1900 */
[C---:B----4-:R-:W-:Y:S02]  /*00d0*/  IMAD.WIDE R6, R11.reuse, 0x4, R6 ;  /* 0x000000040b067825 */ /* 0x050fe400078e0206 */
[----:B------:R-:W2:Y:S04]  /*00e0*/  LDG.E R5, desc[UR4][R4.64] ;  /* 0x0000000404057981 */ /* 0x000ea8000c1e1900 */
[----:B------:R-:W2:Y:S01]  /*00f0*/  LDG.E R6, desc[UR4][R6.64] ;  /* 0x0000000406067981 */ /* 0x000ea2000c1e1900 */
[----:B-----5:R-:W-:Y:S01]  /*0100*/  IMAD.WIDE R8, R11, 0x4, R8 ;  /* 0x000000040b087825 */ /* 0x020fe200078e0208 */
[----:B--2---:R-:W-:-:S05]  /*0110*/  IADD3 R11, PT, PT, R6, R5, R2 ;  /* 0x00000005060b7210 */ /* 0x004fca0007ffe002 */
[----:B------:R-:W-:Y:S01]  /*0120*/  STG.E desc[UR4][R8.64], R11 ;  /* 0x0000000b08007986 */ /* 0x000fe2000c101904 */
[----:B------:R-:W-:Y:S05]  /*0130*/  EXIT ;  /* 0x000000000000794d */ /* 0x000fea0003800000 */
.L_x_0:
[----:B------:R-:W-:-:S00]  /*0140*/  BRA `(.L_x_0) ;  /* 0xfffffffc00fc7947 */ /* 0x000fc0000383ffff */
[----:B------:R-:W-:-:S00]  /*0150*/  NOP ;  /* 0x0000000000007918 */ /* 0x000fc00000000000 */
        /* <DEDUP_REMOVED lines=10> */
.L_x_9:


//--------------------- .text._Z22print_unique_idx_2D_2DPi --------------------------
	.section	.text._Z22print_unique_idx_2D_2DPi,"ax",@progbits
	.align	128
        .global         _Z22print_unique_idx_2D_2DPi
        .type           _Z22print_unique_idx_2D_2DPi,@function
        .size           _Z22print_unique_idx_2D_2DPi,(.L_x_10 - _Z22print_unique_idx_2D_2DPi)
        .other          _Z22print_unique_idx_2D_2DPi,@"STO_CUDA_ENTRY STV_DEFAULT"
_Z22print_unique_idx_2D_2DPi:
.text._Z22print_unique_idx_2D_2DPi:
[----:B------:R-:W0:Y:S01]  /*0000*/  LDC R1, c[0x0][0x37c] ;  /* 0x0000df00ff017b82 */ /* 0x000e220000000800 */
[----:B------:R-:W1:Y:S01]  /*0010*/  S2R R12, SR_CTAID.X ;  /* 0x00000000000c7919 */ /* 0x000e620000002500 */
[----:B------:R-:W2:Y:S06]  /*0020*/  LDCU UR6, c[0x0][0x2fc] ;  /* 0x00005f80ff0677ac */ /* 0x000eac0008000800 */
[----:B------:R-:W3:Y:S01]  /*0030*/  LDC.64 R2, c[0x0][0x380] ;  /* 0x0000e000ff027b82 */ /* 0x000ee20000000a00 */
[----:B0-----:R-:W-:Y:S01]  /*0040*/  IADD3 R1, PT, PT, R1, -0x18, RZ ;  /* 0xffffffe801017810 */ /* 0x001fe20007ffe0ff */
[----:B------:R-:W1:Y:S01]  /*0050*/  S2R R13, SR_CTAID.Y ;  /* 0x00000000000d7919 */ /* 0x000e620000002600 */
[----:B------:R-:W0:Y:S01]  /*0060*/  LDCU UR7, c[0x0][0x360] ;  /* 0x00006c00ff0777ac */ /* 0x000e220008000800 */
[----:B------:R-:W4:Y:S01]  /*0070*/  S2R R11, SR_TID.Y ;  /* 0x00000000000b7919 */ /* 0x000f220000002200 */
[----:B------:R-:W4:Y:S01]  /*0080*/  LDCU UR8, c[0x0][0x364] ;  /* 0x00006c80ff0877ac */ /* 0x000f220008000800 */
[----:B------:R-:W0:Y:S01]  /*0090*/  S2R R10, SR_TID.X ;  /* 0x00000000000a7919 */ /* 0x000e220000002100 */
[----:B------:R-:W1:Y:S01]  /*00a0*/  LDCU UR9, c[0x0][0x370] ;  /* 0x00006e00ff0977ac */ /* 0x000e620008000800 */
[----:B------:R-:W5:Y:S01]  /*00b0*/  LDCU.64 UR4, c[0x0][0x358] ;  /* 0x00006b00ff0477ac */ /* 0x000f620008000a00 */
[----:B-1----:R-:W-:-:S04]  /*00c0*/  IMAD R0, R13, UR9, R12 ;  /* 0x000000090d007c24 */ /* 0x002fc8000f8e020c */
[----:B----4-:R-:W-:Y:S01]  /*00d0*/  IMAD R5, R0, UR8, R11 ;  /* 0x0000000800057c24 */ /* 0x010fe2000f8e020b */
[----:B------:R-:W-:Y:S01]  /*00e0*/  MOV R0, 0x18 ;  /* 0x0000001800007802 */ /* 0x000fe20000000f00 */
[----:B------:R1:W-:Y:S01]  /*00f0*/  STL.64 [R1], R12 ;  /* 0x0000000c01007387 */ /* 0x0003e20000100a00 */
[----:B------:R-:W4:Y:S01]  /*0100*/  LDCU.64 UR8, c[0x4][0x10] ;  /* 0x01000200ff0877ac */ /* 0x000f220008000a00 */
[----:B0-----:R-:W-:-:S04]  /*0110*/  IMAD R5, R5, UR7, R10 ;  /* 0x0000000705057c24 */ /* 0x001fc8000f8e020a */
[----:B---3--:R-:W-:-:S06]  /*0120*/  IMAD.WIDE R2, R5, 0x4, R2 ;  /* 0x0000000405027825 */ /* 0x008fcc00078e0202 */
[----:B-----5:R-:W3:Y:S01]  /*0130*/  LDG.E R2, desc[UR4][R2.64] ;  /* 0x0000000402027981 */ /* 0x020ee2000c1e1900 */
[----:B------:R-:W0:Y:S01]  /*0140*/  LDCU UR4, c[0x0][0x2f8] ;  /* 0x00005f00ff0477ac */ /* 0x000e220008000800 */
[----:B------:R1:W1:Y:S02]  /*0150*/  LDC.64 R8, c[0x4][R0] ;  /* 0x0100000000087b82 */ /* 0x0002640000000a00 */
[----:B------:R0:W-:Y:S01]  /*0160*/  STL.64 [R1+0x8], R10 ;  /* 0x0000080a01007387 */ /* 0x0001e20000100a00 */
[----:B----4-:R-:W-:Y:S02]  /*0170*/  MOV R4, UR8 ;  /* 0x0000000800047c02 */ /* 0x010fe40008000f00 */
[----:B------:R-:W-:Y:S02]  /*0180*/  MOV R5, UR9 ;  /* 0x0000000900057c02 */ /* 0x000fe40008000f00 */
[----:B0-----:R-:W-:-:S04]  /*0190*/  IADD3 R6, P0, PT, R1, UR4, RZ ;  /* 0x0000000401067c10 */ /* 0x001fc8000ff1e0ff */
[----:B--2---:R-:W-:Y:S01]  /*01a0*/  IADD3.X R7, PT, PT, RZ, UR6, RZ, P0, !PT ;  /* 0x00000006ff077c10 */ /* 0x004fe200087fe4ff */
[----:B-1-3--:R0:W-:Y:S08]  /*01b0*/  STL [R1+0x10], R2 ;  /* 0x0000100201007387 */ /* 0x00a1f00000100800 */
[----:B------:R-:W-:-:S07]  /*01c0*/  LEPC R20, `(.L_x_1) ;  /* 0x000000001014794e */ /* 0x000fce0000000000 */
[----:B0-----:R-:W-:Y:S05]  /*01d0*/  CALL.ABS.NOINC R8 ;  /* 0x0000000008007343 */ /* 0x001fea0003c00000 */
.L_x_1:
[----:B------:R-:W-:Y:S05]  /*01e0*/  EXIT ;  /* 0x000000000000794d */ /* 0x000fea0003800000 */
.L_x_2:
        /* <DEDUP_REMOVED lines=9> */
.L_x_10:


//--------------------- .text._Z19print_unique_idx_2DPi --------------------------
	.section	.text._Z19print_unique_idx_2DPi,"ax",@progbits
	.align	128
        .global         _Z19print_unique_idx_2DPi
        .type           _Z19print_unique_idx_2DPi,@function
        .size           _Z19print_unique_idx_2DPi,(.L_x_11 - _Z19print_unique_idx_2DPi)
        .other          _Z19print_unique_idx_2DPi,@"STO_CUDA_ENTRY STV_DEFAULT"
_Z19print_unique_idx_2DPi:
.text._Z19print_unique_idx_2DPi:
[----:B------:R-:W0:Y:S01]  /*0000*/  LDC R1, c[0x0][0x37c] ;  /* 0x0000df00ff017b82 */ /* 0x000e220000000800 */
[----:B------:R-:W1:Y:S01]  /*0010*/  S2R R12, SR_CTAID.X ;  /* 0x00000000000c7919 */ /* 0x000e620000002500 */
[----:B------:R-:W2:Y:S06]  /*0020*/  LDCU UR6, c[0x0][0x2fc] ;  /* 0x00005f80ff0677ac */ /* 0x000eac0008000800 */
[----:B------:R-:W3:Y:S01]  /*0030*/  LDC.64 R2, c[0x0][0x380] ;  /* 0x0000e000ff027b82 */ /* 0x000ee20000000a00 */
[----:B0-----:R-:W-:Y:S01]  /*0040*/  VIADD R1, R1, 0xfffffff0 ;  /* 0xfffffff001017836 */ /* 0x001fe20000000000 */
[----:B------:R-:W1:Y:S01]  /*0050*/  S2R R13, SR_CTAID.Y ;  /* 0x00000000000d7919 */ /* 0x000e620000002600 */
[----:B------:R-:W0:Y:S01]  /*0060*/  LDCU UR7, c[0x0][0x360] ;  /* 0x00006c00ff0777ac */ /* 0x000e220008000800 */
[----:B------:R-:W0:Y:S01]  /*0070*/  S2R R14, SR_TID.X ;  /* 0x00000000000e7919 */ /* 0x000e220000002100 */
[----:B------:R-:W1:Y:S01]  /*0080*/  LDCU UR8, c[0x0][0x370] ;  /* 0x00006e00ff0877ac */ /* 0x000e620008000800 */
[----:B------:R-:W4:Y:S01]  /*0090*/  LDCU.64 UR4, c[0x0][0x358] ;  /* 0x00006b00ff0477ac */ /* 0x000f220008000a00 */
[----:B-1----:R-:W-:Y:S01]  /*00a0*/  IMAD R5, R13, UR8, R12 ;  /* 0x000000080d057c24 */ /* 0x002fe2000f8e020c */
[----:B------:R-:W-:Y:S01]  /*00b0*/  MOV R0, 0x18 ;  /* 0x0000001800007802 */ /* 0x000fe20000000f00 */
[----:B------:R-:W1:Y:S02]  /*00c0*/  LDCU.64 UR8, c[0x4][0x8] ;  /* 0x01000100ff0877ac */ /* 0x000e640008000a00 */
[----:B0-----:R-:W-:-:S04]  /*00d0*/  IMAD R5, R5, UR7, R14 ;  /* 0x0000000705057c24 */ /* 0x001fc8000f8e020e */
[----:B---3--:R-:W-:-:S05]  /*00e0*/  IMAD.WIDE R2, R5, 0x4, R2 ;  /* 0x0000000405027825 */ /* 0x008fca00078e0202 */
[----:B----4-:R-:W3:Y:S01]  /*00f0*/  LDG.E R15, desc[UR4][R2.64] ;  /* 0x00000004020f7981 */ /* 0x010ee2000c1e1900 */
[----:B------:R-:W0:Y:S01]  /*0100*/  LDCU UR4, c[0x0][0x2f8] ;  /* 0x00005f00ff0477ac */ /* 0x000e220008000800 */
[----:B------:R4:W3:Y:S01]  /*0110*/  LDC.64 R8, c[0x4][R0] ;  /* 0x0100000000087b82 */ /* 0x0008e20000000a00 */
[----:B-1----:R-:W-:Y:S01]  /*0120*/  IMAD.U32 R4, RZ, RZ, UR8 ;  /* 0x00000008ff047e24 */ /* 0x002fe2000f8e00ff */
[----:B------:R-:W-:Y:S02]  /*0130*/  MOV R5, UR9 ;  /* 0x0000000900057c02 */ /* 0x000fe40008000f00 */
[----:B0-----:R-:W-:-:S04]  /*0140*/  IADD3 R6, P0, PT, R1, UR4, RZ ;  /* 0x0000000401067c10 */ /* 0x001fc8000ff1e0ff */
[----:B--2---:R-:W-:Y:S01]  /*0150*/  IADD3.X R7, PT, PT, RZ, UR6, RZ, P0, !PT ;  /* 0x00000006ff077c10 */ /* 0x004fe200087fe4ff */
[----:B---3--:R4:W-:Y:S08]  /*0160*/  STL.128 [R1], R12 ;  /* 0x0000000c01007387 */ /* 0x0089f00000100c00 */
[----:B------:R-:W-:-:S07]  /*0170*/  LEPC R20, `(.L_x_3) ;  /* 0x000000001014794e */ /* 0x000fce0000000000 */
[----:B----4-:R-:W-:Y:S05]  /*0180*/  CALL.ABS.NOINC R8 ;  /* 0x0000000008007343 */ /* 0x010fea0003c00000 */
.L_x_3:
[----:B------:R-:W-:Y:S05]  /*0190*/  EXIT ;  /* 0x000000000000794d */ /* 0x000fea0003800000 */
.L_x_4:
        /* <DEDUP_REMOVED lines=14> */
.L_x_11:


//--------------------- .text._Z19print_unique_idx_1DPi --------------------------
	.section	.text._Z19print_unique_idx_1DPi,"ax",@progbits
	.align	128
        .global         _Z19print_unique_idx_1DPi
        .type           _Z19print_unique_idx_1DPi,@function
        .size           _Z19print_unique_idx_1DPi,(.L_x_12 - _Z19print_unique_idx_1DPi)
        .other          _Z19print_unique_idx_1DPi,@"STO_CUDA_ENTRY STV_DEFAULT"
_Z19print_unique_idx_1DPi:
.text._Z19print_unique_idx_1DPi:
[----:B------:R-:W0:Y:S01]  /*0000*/  LDC R1, c[0x0][0x37c] ;  /* 0x0000df00ff017b82 */ /* 0x000e220000000800 */
[----:B------:R-:W1:Y:S07]  /*0010*/  S2R R11, SR_TID.X ;  /* 0x00000000000b7919 */ /* 0x000e6e0000002100 */
[----:B------:R-:W2:Y:S01]  /*0020*/  LDC.64 R2, c[0x0][0x380] ;  /* 0x0000e000ff027b82 */ /* 0x000ea20000000a00 */
[----:B------:R-:W3:Y:S01]  /*0030*/  LDCU UR6, c[0x0][0x2fc] ;  /* 0x00005f80ff0677ac */ /* 0x000ee20008000800 */
[----:B0-----:R-:W-:Y:S01]  /*0040*/  VIADD R1, R1, 0xfffffff0 ;  /* 0xfffffff001017836 */ /* 0x001fe20000000000 */
[----:B------:R-:W1:Y:S01]  /*0050*/  S2R R10, SR_CTAID.X ;  /* 0x00000000000a7919 */ /* 0x000e620000002500 */
[----:B------:R-:W1:Y:S01]  /*0060*/  LDCU UR7, c[0x0][0x360] ;  /* 0x00006c00ff0777ac */ /* 0x000e620008000800 */
[----:B------:R-:W0:Y:S01]  /*0070*/  LDCU.64 UR4, c[0x0][0x358] ;  /* 0x00006b00ff0477ac */ /* 0x000e220008000a00 */
[----:B------:R-:W-:Y:S01]  /*0080*/  MOV R0, 0x18 ;  /* 0x0000001800007802 */ /* 0x000fe20000000f00 */
[----:B------:R-:W4:Y:S01]  /*0090*/  LDCU.64 UR8, c[0x4][URZ] ;  /* 0x01000000ff0877ac */ /* 0x000f220008000a00 */
[----:B-1----:R-:W-:-:S04]  /*00a0*/  IMAD R5, R10, UR7, R11 ;  /* 0x000000070a057c24 */ /* 0x002fc8000f8e020b */
[----:B--2---:R-:W-:-:S06]  /*00b0*/  IMAD.WIDE R2, R5, 0x4, R2 ;  /* 0x0000000405027825 */ /* 0x004fcc00078e0202 */
[----:B0-----:R-:W2:Y:S01]  /*00c0*/  LDG.E R2, desc[UR4][R2.64] ;  /* 0x0000000402027981 */ /* 0x001ea2000c1e1900 */
[----:B------:R-:W0:Y:S01]  /*00d0*/  LDCU UR4, c[0x0][0x2f8] ;  /* 0x00005f00ff0477ac */ /* 0x000e220008000800 */
[----:B------:R1:W1:Y:S01]  /*00e0*/  LDC.64 R8, c[0x4][R0] ;  /* 0x0100000000087b82 */ /* 0x0002620000000a00 */
[----:B----4-:R-:W-:Y:S01]  /*00f0*/  IMAD.U32 R4, RZ, RZ, UR8 ;  /* 0x00000008ff047e24 */ /* 0x010fe2000f8e00ff */
[----:B------:R4:W-:Y:S01]  /*0100*/  STL.64 [R1], R10 ;  /* 0x0000000a01007387 */ /* 0x0009e20000100a00 */
[----:B------:R-:W-:Y:S02]  /*0110*/  MOV R5, UR9 ;  /* 0x0000000900057c02 */ /* 0x000fe40008000f00 */
[----:B0-----:R-:W-:-:S04]  /*0120*/  IADD3 R6, P0, PT, R1, UR4, RZ ;  /* 0x0000000401067c10 */ /* 0x001fc8000ff1e0ff */
[----:B---3--:R-:W-:Y:S01]  /*0130*/  IADD3.X R7, PT, PT, RZ, UR6, RZ, P0, !PT ;  /* 0x00000006ff077c10 */ /* 0x008fe200087fe4ff */
[----:B-12---:R4:W-:Y:S08]  /*0140*/  STL [R1+0x8], R2 ;  /* 0x0000080201007387 */ /* 0x0069f00000100800 */
[----:B------:R-:W-:-:S07]  /*0150*/  LEPC R20, `(.L_x_5) ;  /* 0x000000001014794e */ /* 0x000fce0000000000 */
[----:B----4-:R-:W-:Y:S05]  /*0160*/  CALL.ABS.NOINC R8 ;  /* 0x0000000008007343 */ /* 0x010fea0003c00000 */
.L_x_5:
[----:B------:R-:W-:Y:S05]  /*0170*/  EXIT ;  /* 0x000000000000794d */ /* 0x000fea0003800000 */
.L_x_6:
        /* <DEDUP_REMOVED lines=16> */
.L_x_12:


//--------------------- .text._Z25print_with_pure_threadIDxPi --------------------------
	.section	.text._Z25print_with_pure_threadIDxPi,"ax",@progbits
	.align	128
        .global         _Z25print_with_pure_threadIDxPi
        .type           _Z25print_with_pure_threadIDxPi,@function
        .size           _Z25print_with_pure_threadIDxPi,(.L_x_13 - _Z25print_with_pure_threadIDxPi)
        .other          _Z25print_with_pure_threadIDxPi,@"STO_CUDA_ENTRY STV_DEFAULT"
_Z25print_with_pure_threadIDxPi:
.text._Z25print_with_pure_threadIDxPi:
[----:B------:R-:W0:Y:S01]  /*0000*/  LDC R1, c[0x0][0x37c] ;  /* 0x0000df00ff017b82 */ /* 0x000e220000000800 */
[----:B------:R-:W1:Y:S07]  /*0010*/  S2R R11, SR_TID.X ;  /* 0x00000000000b7919 */ /* 0x000e6e0000002100 */
[----:B------:R-:W1:Y:S01]  /*0020*/  LDC.64 R2, c[0x0][0x380] ;  /* 0x0000e000ff027b82 */ /* 0x000e620000000a00 */
[----:B------:R-:W2:Y:S01]  /*0030*/  LDCU.64 UR4, c[0x0][0x358] ;  /* 0x00006b00ff0477ac */ /* 0x000ea20008000a00 */
[----:B0-----:R-:W-:Y:S01]  /*0040*/  VIADD R1, R1, 0xfffffff0 ;  /* 0xfffffff001017836 */ /* 0x001fe20000000000 */
[----:B------:R-:W0:Y:S01]  /*0050*/  S2R R10, SR_CTAID.X ;  /* 0x00000000000a7919 */ /* 0x000e220000002500 */
[----:B------:R-:W3:Y:S01]  /*0060*/  LDCU.64 UR6, c[0x4][URZ] ;  /* 0x01000000ff0677ac */ /* 0x000ee20008000a00 */
[----:B-1----:R-:W-:-:S06]  /*0070*/  IMAD.WIDE.U32 R2, R11, 0x4, R2 ;  /* 0x000000040b027825 */ /* 0x002fcc00078e0002 */
[----:B--2---:R-:W2:Y:S01]  /*0080*/  LDG.E R2, desc[UR4][R2.64] ;  /* 0x0000000402027981 */ /* 0x004ea2000c1e1900 */
[----:B------:R-:W-:Y:S01]  /*0090*/  MOV R0, 0x18 ;  /* 0x0000001800007802 */ /* 0x000fe20000000f00 */
[----:B------:R-:W1:Y:S01]  /*00a0*/  LDCU UR4, c[0x0][0x2f8] ;  /* 0x00005f00ff0477ac */ /* 0x000e620008000800 */
[----:B---3--:R-:W-:Y:S01]  /*00b0*/  IMAD.U32 R4, RZ, RZ, UR6 ;  /* 0x00000006ff047e24 */ /* 0x008fe2000f8e00ff */
[----:B0-----:R0:W-:Y:S01]  /*00c0*/  STL.64 [R1], R10 ;  /* 0x0000000a01007387 */ /* 0x0011e20000100a00 */
[----:B------:R0:W3:Y:S01]  /*00d0*/  LDC.64 R8, c[0x4][R0] ;  /* 0x0100000000087b82 */ /* 0x0000e20000000a00 */
[----:B------:R-:W4:Y:S01]  /*00e0*/  LDCU UR5, c[0x0][0x2fc] ;  /* 0x00005f80ff0577ac */ /* 0x000f220008000800 */
[----:B------:R-:W-:Y:S02]  /*00f0*/  MOV R5, UR7 ;  /* 0x0000000700057c02 */ /* 0x000fe40008000f00 */
[----:B-1----:R-:W-:-:S05]  /*0100*/  IADD3 R6, P0, PT, R1, UR4, RZ ;  /* 0x0000000401067c10 */ /* 0x002fca000ff1e0ff */
[----:B----4-:R-:W-:Y:S01]  /*0110*/  IMAD.X R7, RZ, RZ, UR5, P0 ;  /* 0x00000005ff077e24 */ /* 0x010fe200080e06ff */
[----:B--23--:R0:W-:Y:S07]  /*0120*/  STL [R1+0x8], R2 ;  /* 0x0000080201007387 */ /* 0x00c1ee0000100800 */
[----:B------:R-:W-:-:S07]  /*0130*/  LEPC R20, `(.L_x_7) ;  /* 0x000000001014794e */ /* 0x000fce0000000000 */
[----:B0-----:R-:W-:Y:S05]  /*0140*/  CALL.ABS.NOINC R8 ;  /* 0x0000000008007343 */ /* 0x001fea0003c00000 */
.L_x_7:
[----:B------:R-:W-:Y:S05]  /*0150*/  EXIT ;  /* 0x000000000000794d */ /* 0x000fea0003800000 */
.L_x_8:
        /* <DEDUP_REMOVED lines=10> */
.L_x_13:


//--------------------- .nv.global.init           --------------------------
	.section	.nv.global.init,"aw",@progbits
.nv.global.init:
	.type		$str,@object
	.size		$str,($str$1 - $str)
$str:
        /*0000*/ 	.byte	0x62, 0x6c, 0x6f, 0x63, 0x6b, 0x49, 0x44, 0x78, 0x20, 0x25, 0x64, 0x20, 0x61, 0x6e, 0x64, 0x20
        /*0010*/ 	.byte	0x74, 0x68, 0x72, 0x65, 0x61, 0x64, 0x49, 0x44, 0x78, 0x20, 0x25, 0x64, 0x2c, 0x20, 0x64, 0x61
        /*0020*/ 	.byte	0x74, 0x61, 0x20, 0x25, 0x64, 0x20, 0x0a, 0x00
	.type		$str$1,@object
	.size		$str$1,($str$2 - $str$1)
$str$1:
        /*0028*/ 	.byte	0x42, 0x6c, 0x6f, 0x63, 0x6b, 0x49, 0x44, 0x78, 0x2e, 0x78, 0x20, 0x25, 0x64, 0x20, 0x2c, 0x20
        /*0038*/ 	.byte	0x62, 0x6c, 0x6f, 0x63, 0x6b, 0x49, 0x44, 0x78, 0x2e, 0x79, 0x20, 0x25, 0x64, 0x2c, 0x20, 0x74
        /*0048*/ 	.byte	0x68, 0x72, 0x65, 0x61, 0x64, 0x49, 0x44, 0x78, 0x20, 0x25, 0x64, 0x2c, 0x20, 0x64, 0x61, 0x74
        /*0058*/ 	.byte	0x61, 0x20, 0x25, 0x64, 0x20, 0x20, 0x0a, 0x00
	.type		$str$2,@object
	.size		$str$2,(.L_2 - $str$2)
$str$2:
        /*0060*/ 	.byte	0x42, 0x6c, 0x6f, 0x63, 0x6b, 0x49, 0x44, 0x78, 0x2e, 0x78, 0x20, 0x25, 0x64, 0x20, 0x2c, 0x20
        /*0070*/ 	.byte	0x62, 0x6c, 0x6f, 0x63, 0x6b, 0x49, 0x44, 0x78, 0x2e, 0x79, 0x20, 0x25, 0x64, 0x2c, 0x20, 0x74
        /*0080*/ 	.byte	0x68, 0x72, 0x65, 0x61, 0x64, 0x49, 0x44, 0x78, 0x2e, 0x78, 0x20, 0x25, 0x64, 0x20, 0x74, 0x68
        /*0090*/ 	.byte	0x72, 0x65, 0x61, 0x64, 0x49, 0x44, 0x58, 0x2e, 0x79, 0x20, 0x25, 0x64, 0x20, 0x64, 0x61, 0x74
        /*00a0*/ 	.byte	0x61, 0x20, 0x25, 0x64, 0x0a, 0x00
.L_2:


//--------------------- .nv.shared.reserved.0     --------------------------
	.section	.nv.shared.reserved.0,"aw",@nobits
	.weak		__nv_reservedSMEM_offset_0_alias
	.size		__nv_reservedSMEM_offset_0_alias, 0, 64
	.other		__nv_reservedSMEM_offset_0_alias,@"STO_CUDA_RESERVED_SHARED STV_DEFAULT"
__nv_reservedSMEM_offset_0_alias:
	.zero		0
	.zero		64


//--------------------- .nv.constant0._Z23sum_for_three_array_gpuPiS_S_S_ --------------------------
	.section	.nv.constant0._Z23sum_for_three_array_gpuPiS_S_S_,"a",@progbits
	.sectionflags	@""
	.align	4
.nv.constant0._Z23sum_for_three_array_gpuPiS_S_S_:
	.zero		928


//--------------------- .nv.constant0._Z22print_unique_idx_2D_2DPi --------------------------
	.section	.nv.constant0._Z22print_unique_idx_2D_2DPi,"a",@progbits
	.sectionflags	@""
	.align	4
.nv.constant0._Z22print_unique_idx_2D_2DPi:
	.zero		904


//--------------------- .nv.constant0._Z19print_unique_idx_2DPi --------------------------
	.section	.nv.constant0._Z19print_unique_idx_2DPi,"a",@progbits
	.sectionflags	@""
	.align	4
.nv.constant0._Z19print_unique_idx_2DPi:
	.zero		904


//--------------------- .nv.constant0._Z19print_unique_idx_1DPi --------------------------
	.section	.nv.constant0._Z19print_unique_idx_1DPi,"a",@progbits
	.sectionflags	@""
	.align	4
.nv.constant0._Z19print_unique_idx_1DPi:
	.zero		904


//--------------------- .nv.constant0._Z25print_with_pure_threadIDxPi --------------------------
	.section	.nv.constant0._Z25print_with_pure_threadIDxPi,"a",@progbits
	.sectionflags	@""
	.align	4
.nv.constant0._Z25print_with_pure_threadIDxPi:
	.zero		904


//--------------------- SYMBOLS --------------------------

	.type		.nv.reservedSmem.offset0,@object
	.size		.nv.reservedSmem.offset0,0x4
	.type		vprintf,@function
